//
// Generated by NVIDIA NVVM Compiler
//
// Compiler Build ID: CL-36424714
// Cuda compilation tools, release 13.0, V13.0.88
// Based on NVVM 20.0.0
//

.version 9.0
.target sm_100
.address_size 64

	// .globl	_Z11incOnDevicePfi

.visible .entry _Z11incOnDevicePfi(
	.param .u64 .ptr .align 1 _Z11incOnDevicePfi_param_0,
	.param .u32 _Z11incOnDevicePfi_param_1
)
{
	.reg .pred 	%p<2>;
	.reg .b32 	%r<6>;
	.reg .b32 	%f<3>;
	.reg .b64 	%rd<5>;

	ld.param.u64 	%rd1, [_Z11incOnDevicePfi_param_0];
	ld.param.u32 	%r2, [_Z11incOnDevicePfi_param_1];
	mov.u32 	%r3, %ctaid.x;
	mov.u32 	%r4, %ntid.x;
	mov.u32 	%r5, %tid.x;
	mad.lo.s32 	%r1, %r3, %r4, %r5;
	setp.ge.s32 	%p1, %r1, %r2;
	@%p1 bra 	$L__BB0_2;
	cvta.to.global.u64 	%rd2, %rd1;
	mul.wide.s32 	%rd3, %r1, 4;
	add.s64 	%rd4, %rd2, %rd3;
	ld.global.f32 	%f1, [%rd4];
	add.f32 	%f2, %f1, 0f3F800000;
	st.global.f32 	[%rd4], %f2;
$L__BB0_2:
	ret;

}


// ===== COMPILED SASS (sm_100) =====

	.target	sm_100

	.elftype	@"ET_EXEC"


//--------------------- .note.nv.tkinfo           --------------------------
	.section	.note.nv.tkinfo,"",@"SHT_NOTE"
	.sectionflags	@"SHF_NOTE_NV_TKINFO"
	.tkinfo
        /*0018*/ 	.word	0x00000002
        /*0030*/ 	.string	""
        /*0030*/ 	.string	"ptxas"
        /*0030*/ 	.string	"Cuda compilation tools, release 13.0, V13.0.88"
        /*0030*/ 	.string	"Build cuda_13.0.r13.0/compiler.36424714_0"
        /*0030*/ 	.string	"-arch sm_100 -m 64 "



//--------------------- .note.nv.cuinfo           --------------------------
	.section	.note.nv.cuinfo,"",@"SHT_NOTE"
	.sectionflags	@"SHF_NOTE_NV_CUINFO"
        /*0018*/ 	.short	0x0002
        /*001a*/ 	.short	0x0064
        /*001c*/ 	.short	0x0082
	.zero		2


//--------------------- .nv.info                  --------------------------
	.section	.nv.info,"",@"SHT_CUDA_INFO"
	.align	4


	//----- nvinfo : EIATTR_REGCOUNT
	.align		4
        /*0000*/ 	.byte	0x04, 0x2f
        /*0002*/ 	.short	(.L_1 - .L_0)
	.align		4
.L_0:
        /*0004*/ 	.word	index@(_Z11incOnDevicePfi)
        /*0008*/ 	.word	0x00000008


	//----- nvinfo : EIATTR_FRAME_SIZE
	.align		4
.L_1:
        /*000c*/ 	.byte	0x04, 0x11
        /*000e*/ 	.short	(.L_3 - .L_2)
	.align		4
.L_2:
        /*0010*/ 	.word	index@(_Z11incOnDevicePfi)
        /*0014*/ 	.word	0x00000000


	//----- nvinfo : EIATTR_MIN_STACK_SIZE
	.align		4
.L_3:
        /*0018*/ 	.byte	0x04, 0x12
        /*001a*/ 	.short	(.L_5 - .L_4)
	.align		4
.L_4:
        /*001c*/ 	.word	index@(_Z11incOnDevicePfi)
        /*0020*/ 	.word	0x00000000
.L_5:


//--------------------- .nv.compat                --------------------------
	.section	.nv.compat,"",@"SHT_CUDA_COMPAT_INFO"
	.align	4
        /*0000*/ 	.byte	0x02, 0x09, 0x00, 0x00, 0x02, 0x02, 0x01, 0x00, 0x02, 0x05, 0x05, 0x00, 0x03, 0x07, 0x01, 0x01
        /*0010*/ 	.byte	0x02, 0x03, 0x00, 0x00, 0x02, 0x06, 0x01, 0x00, 0x04, 0x0b, 0x08, 0x00, 0x09, 0x00, 0x00, 0x00
        /*0020*/ 	.byte	0x00, 0x00, 0x00, 0x00


//--------------------- .nv.info._Z11incOnDevicePfi --------------------------
	.section	.nv.info._Z11incOnDevicePfi,"",@"SHT_CUDA_INFO"
	.sectionflags	@""
	.align	4


	//----- nvinfo : EIATTR_CUDA_API_VERSION
	.align		4
        /*0000*/ 	.byte	0x04, 0x37
        /*0002*/ 	.short	(.L_7 - .L_6)
.L_6:
        /*0004*/ 	.word	0x00000082


	//----- nvinfo : EIATTR_KPARAM_INFO
	.align		4
.L_7:
        /*0008*/ 	.byte	0x04, 0x17
        /*000a*/ 	.short	(.L_9 - .L_8)
.L_8:
        /*000c*/ 	.word	0x00000000
        /*0010*/ 	.short	0x0001
        /*0012*/ 	.short	0x0008
        /*0014*/ 	.byte	0x00, 0xf0, 0x11, 0x00


	//----- nvinfo : EIATTR_KPARAM_INFO
	.align		4
.L_9:
        /*0018*/ 	.byte	0x04, 0x17
        /*001a*/ 	.short	(.L_11 - .L_10)
.L_10:
        /*001c*/ 	.word	0x00000000
        /*0020*/ 	.short	0x0000
        /*0022*/ 	.short	0x0000
        /*0024*/ 	.byte	0x00, 0xf5, 0x21, 0x00


	//----- nvinfo : EIATTR_SPARSE_MMA_MASK
	.align		4
.L_11:
        /*0028*/ 	.byte	0x03, 0x50
        /*002a*/ 	.short	0x0000


	//----- nvinfo : EIATTR_MAXREG_COUNT
	.align		4
        /*002c*/ 	.byte	0x03, 0x1b
        /*002e*/ 	.short	0x00ff


	//----- nvinfo : EIATTR_MERCURY_ISA_VERSION
	.align		4
        /*0030*/ 	.byte	0x03, 0x5f
        /*0032*/ 	.short	0x0101


	//----- nvinfo : EIATTR_VRC_CTA_INIT_COUNT
	.align		4
        /*0034*/ 	.byte	0x02, 0x4a
	.zero		1
	.zero		1


	//----- nvinfo : EIATTR_EXIT_INSTR_OFFSETS
	.align		4
        /*0038*/ 	.byte	0x04, 0x1c
        /*003a*/ 	.short	(.L_13 - .L_12)


	//   ....[0]....
.L_12:
        /*003c*/ 	.word	0x00000070


	//   ....[1]....
        /*0040*/ 	.word	0x000000e0


	//----- nvinfo : EIATTR_CBANK_PARAM_SIZE
	.align		4
.L_13:
        /*0044*/ 	.byte	0x03, 0x19
        /*0046*/ 	.short	0x000c


	//----- nvinfo : EIATTR_PARAM_CBANK
	.align		4
        /*0048*/ 	.byte	0x04, 0x0a
        /*004a*/ 	.short	(.L_15 - .L_14)
	.align		4
.L_14:
        /*004c*/ 	.word	index@(.nv.constant0._Z11incOnDevicePfi)
        /*0050*/ 	.short	0x0380
        /*0052*/ 	.short	0x000c


	//----- nvinfo : EIATTR_SW_WAR
	.align		4
.L_15:
        /*0054*/ 	.byte	0x04, 0x36
        /*0056*/ 	.short	(.L_17 - .L_16)
.L_16:
        /*0058*/ 	.word	0x00000008
.L_17:


//--------------------- .nv.callgraph             --------------------------
	.section	.nv.callgraph,"",@"SHT_CUDA_CALLGRAPH"
	.align	4
	.sectionentsize	8
	.align		4
        /*0000*/ 	.word	0x00000000
	.align		4
        /*0004*/ 	.word	0xffffffff
	.align		4
        /*0008*/ 	.word	0x00000000
	.align		4
        /*000c*/ 	.word	0xfffffffe
	.align		4
        /*0010*/ 	.word	0x00000000
	.align		4
        /*0014*/ 	.word	0xfffffffd
	.align		4
        /*0018*/ 	.word	0x00000000
	.align		4
        /*001c*/ 	.word	0xfffffffc


//--------------------- .text._Z11incOnDevicePfi  --------------------------
	.section	.text._Z11incOnDevicePfi,"ax",@progbits
	.align	128
        .global         _Z11incOnDevicePfi
        .type           _Z11incOnDevicePfi,@function
        .size           _Z11incOnDevicePfi,(.L_x_1 - _Z11incOnDevicePfi)
        .other          _Z11incOnDevicePfi,@"STO_CUDA_ENTRY STV_DEFAULT"
_Z11incOnDevicePfi:
.text._Z11incOnDevicePfi:
[----:B------:R-:W-:Y:S01]  /*0000*/  LDC R1, c[0x0][0x37c] ;  /* 0x0000df00ff017b82 */ /* 0x000fe20000000800 */
[----:B------:R-:W0:Y:S07]  /*0010*/  S2R R0, SR_TID.X ;  /* 0x0000000000007919 */ /* 0x000e2e0000002100 */
[----:B------:R-:W0:Y:S01]  /*0020*/  S2UR UR4, SR_CTAID.X ;  /* 0x00000000000479c3 */ /* 0x000e220000002500 */
[----:B------:R-:W1:Y:S07]  /*0030*/  LDCU UR5, c[0x0][0x388] ;  /* 0x00007100ff0577ac */ /* 0x000e6e0008000800 */
[----:B------:R-:W0:Y:S02]  /*0040*/  LDC R5, c[0x0][0x360] ;  /* 0x0000d800ff057b82 */ /* 0x000e240000000800 */
[----:B0-----:R-:W-:-:S05]  /*0050*/  IMAD R5, R5, UR4, R0 ;  /* 0x0000000405057c24 */ /* 0x001fca000f8e0200 */
[----:B-1----:R-:W-:-:S13]  /*0060*/  ISETP.GE.AND P0, PT, R5, UR5, PT ;  /* 0x0000000505007c0c */ /* 0x002fda000bf06270 */
[----:B------:R-:W-:Y:S05]  /*0070*/  @P0 EXIT ;  /* 0x000000000000094d */ /* 0x000fea0003800000 */
[----:B------:R-:W0:Y:S01]  /*0080*/  LDC.64 R2, c[0x0][0x380] ;  /* 0x0000e000ff027b82 */ /* 0x000e220000000a00 */
[----:B------:R-:W1:Y:S01]  /*0090*/  LDCU.64 UR4, c[0x0][0x358] ;  /* 0x00006b00ff0477ac */ /* 0x000e620008000a00 */
[----:B0-----:R-:W-:-:S05]  /*00a0*/  IMAD.WIDE R2, R5, 0x4, R2 ;  /* 0x0000000405027825 */ /* 0x001fca00078e0202 */
[----:B-1----:R-:W2:Y:S02]  /*00b0*/  LDG.E R0, desc[UR4][R2.64] ;  /* 0x0000000402007981 */ /* 0x002ea4000c1e1900 */
[----:B--2---:R-:W-:-:S05]  /*00c0*/  FADD R5, R0, 1 ;  /* 0x3f80000000057421 */ /* 0x004fca0000000000 */
[----:B------:R-:W-:Y:S01]  /*00d0*/  STG.E desc[UR4][R2.64], R5 ;  /* 0x0000000502007986 */ /* 0x000fe2000c101904 */
[----:B------:R-:W-:Y:S05]  /*00e0*/  EXIT ;  /* 0x000000000000794d */ /* 0x000fea0003800000 */
.L_x_0:
[----:B------:R-:W-:-:S00]  /*00f0*/  BRA `(.L_x_0) ;  /* 0xfffffffc00fc7947 */ /* 0x000fc0000383ffff */
[----:B------:R-:W-:-:S00]  /*0100*/  NOP ;  /* 0x0000000000007918 */ /* 0x000fc00000000000 */
[----:B------:R-:W-:-:S00]  /*0110*/  NOP ;  /* 0x0000000000007918 */ /* 0x000fc00000000000 */
[----:B------:R-:W-:-:S00]  /*0120*/  NOP ;  /* 0x0000000000007918 */ /* 0x000fc00000000000 */
[----:B------:R-:W-:-:S00]  /*0130*/  NOP ;  /* 0x0000000000007918 */ /* 0x000fc00000000000 */
[----:B------:R-:W-:-:S00]  /*0140*/  NOP ;  /* 0x0000000000007918 */ /* 0x000fc00000000000 */
[----:B------:R-:W-:-:S00]  /*0150*/  NOP ;  /* 0x0000000000007918 */ /* 0x000fc00000000000 */
[----:B------:R-:W-:-:S00]  /*0160*/  NOP ;  /* 0x0000000000007918 */ /* 0x000fc00000000000 */
[----:B------:R-:W-:-:S00]  /*0170*/  NOP ;  /* 0x0000000000007918 */ /* 0x000fc00000000000 */
.L_x_1:


//--------------------- .nv.shared.reserved.0     --------------------------
	.section	.nv.shared.reserved.0,"aw",@nobits
	.weak		__nv_reservedSMEM_offset_0_alias
	.size		__nv_reservedSMEM_offset_0_alias, 0, 64
	.other		__nv_reservedSMEM_offset_0_alias,@"STO_CUDA_RESERVED_SHARED STV_DEFAULT"
__nv_reservedSMEM_offset_0_alias:
	.zero		0
	.zero		64


//--------------------- .nv.constant0._Z11incOnDevicePfi --------------------------
	.section	.nv.constant0._Z11incOnDevicePfi,"a",@progbits
	.sectionflags	@""
	.align	4
.nv.constant0._Z11incOnDevicePfi:
	.zero		908


//--------------------- SYMBOLS --------------------------

	.type		.nv.reservedSmem.offset0,@object
	.size		.nv.reservedSmem.offset0,0x4
